	.headerflags	@"EF_CUDA_TEXMODE_UNIFIED EF_CUDA_64BIT_ADDRESS EF_CUDA_ACCELERATORS EF_CUDA_SM90 EF_CUDA_VIRTUAL_SM(EF_CUDA_SM90)"
	.elftype	@"ET_EXEC"


//--------------------- .nv.info                  --------------------------
	.section	.nv.info,"",@"SHT_CUDA_INFO"
	.align	4


	//----- nvinfo : EIATTR_REGCOUNT
	.align		4
        /*0000*/ 	.byte	0x04, 0x2f
        /*0002*/ 	.short	(.L_3 - .L_2)
	.align		4
.L_2:
        /*0004*/ 	.word	index@(triton_poi_fused__native_batch_norm_legit_no_training_convolution_relu_10)
        /*0008*/ 	.word	0x00000020


	//----- nvinfo : EIATTR_MIN_STACK_SIZE
	.align		4
.L_3:
        /*000c*/ 	.byte	0x04, 0x12
        /*000e*/ 	.short	(.L_5 - .L_4)
	.align		4
.L_4:
        /*0010*/ 	.word	index@(triton_poi_fused__native_batch_norm_legit_no_training_convolution_relu_10)
        /*0014*/ 	.word	0x00000000


	//----- nvinfo : EIATTR_FRAME_SIZE
	.align		4
.L_5:
        /*0018*/ 	.byte	0x04, 0x11
        /*001a*/ 	.short	(.L_7 - .L_6)
	.align		4
.L_6:
        /*001c*/ 	.word	index@(triton_poi_fused__native_batch_norm_legit_no_training_convolution_relu_10)
        /*0020*/ 	.word	0x00000000


	//----- nvinfo : EIATTR_MIN_STACK_SIZE
	.align		4
.L_7:
        /*0024*/ 	.byte	0x04, 0x12
        /*0026*/ 	.short	(.L_9 - .L_8)
	.align		4
.L_8:
        /*0028*/ 	.word	index@(triton_poi_fused__native_batch_norm_legit_no_training_convolution_relu_10)
        /*002c*/ 	.word	0x00000000
.L_9:


//--------------------- .nv.info.triton_poi_fused__native_batch_norm_legit_no_training_convolution_relu_10 --------------------------
	.section	.nv.info.triton_poi_fused__native_batch_norm_legit_no_training_convolution_relu_10,"",@"SHT_CUDA_INFO"
	.sectionflags	@""
	.align	4


	//----- nvinfo : EIATTR_CUDA_API_VERSION
	.align		4
        /*0000*/ 	.byte	0x04, 0x37
        /*0002*/ 	.short	(.L_11 - .L_10)
.L_10:
        /*0004*/ 	.word	0x0000007c


	//----- nvinfo : EIATTR_KPARAM_INFO
	.align		4
.L_11:
        /*0008*/ 	.byte	0x04, 0x17
        /*000a*/ 	.short	(.L_13 - .L_12)
.L_12:
        /*000c*/ 	.word	0x00000000
        /*0010*/ 	.short	0x0007
        /*0012*/ 	.short	0x0038
        /*0014*/ 	.byte	0x00, 0xf0, 0x11, 0x00


	//----- nvinfo : EIATTR_KPARAM_INFO
	.align		4
.L_13:
        /*0018*/ 	.byte	0x04, 0x17
        /*001a*/ 	.short	(.L_15 - .L_14)
.L_14:
        /*001c*/ 	.word	0x00000000
        /*0020*/ 	.short	0x0006
        /*0022*/ 	.short	0x0030
        /*0024*/ 	.byte	0x00, 0xf4, 0x21, 0x00


	//----- nvinfo : EIATTR_KPARAM_INFO
	.align		4
.L_15:
        /*0028*/ 	.byte	0x04, 0x17
        /*002a*/ 	.short	(.L_17 - .L_16)
.L_16:
        /*002c*/ 	.word	0x00000000
        /*0030*/ 	.short	0x0005
        /*0032*/ 	.short	0x0028
        /*0034*/ 	.byte	0x00, 0xf4, 0x21, 0x00


	//----- nvinfo : EIATTR_KPARAM_INFO
	.align		4
.L_17:
        /*0038*/ 	.byte	0x04, 0x17
        /*003a*/ 	.short	(.L_19 - .L_18)
.L_18:
        /*003c*/ 	.word	0x00000000
        /*0040*/ 	.short	0x0004
        /*0042*/ 	.short	0x0020
        /*0044*/ 	.byte	0x00, 0xf4, 0x21, 0x00


	//----- nvinfo : EIATTR_KPARAM_INFO
	.align		4
.L_19:
        /*0048*/ 	.byte	0x04, 0x17
        /*004a*/ 	.short	(.L_21 - .L_20)
.L_20:
        /*004c*/ 	.word	0x00000000
        /*0050*/ 	.short	0x0003
        /*0052*/ 	.short	0x0018
        /*0054*/ 	.byte	0x00, 0xf4, 0x21, 0x00


	//----- nvinfo : EIATTR_KPARAM_INFO
	.align		4
.L_21:
        /*0058*/ 	.byte	0x04, 0x17
        /*005a*/ 	.short	(.L_23 - .L_22)
.L_22:
        /*005c*/ 	.word	0x00000000
        /*0060*/ 	.short	0x0002
        /*0062*/ 	.short	0x0010
        /*0064*/ 	.byte	0x00, 0xf4, 0x21, 0x00


	//----- nvinfo : EIATTR_KPARAM_INFO
	.align		4
.L_23:
        /*0068*/ 	.byte	0x04, 0x17
        /*006a*/ 	.short	(.L_25 - .L_24)
.L_24:
        /*006c*/ 	.word	0x00000000
        /*0070*/ 	.short	0x0001
        /*0072*/ 	.short	0x0008
        /*0074*/ 	.byte	0x00, 0xf4, 0x21, 0x00


	//----- nvinfo : EIATTR_KPARAM_INFO
	.align		4
.L_25:
        /*0078*/ 	.byte	0x04, 0x17
        /*007a*/ 	.short	(.L_27 - .L_26)
.L_26:
        /*007c*/ 	.word	0x00000000
        /*0080*/ 	.short	0x0000
        /*0082*/ 	.short	0x0000
        /*0084*/ 	.byte	0x00, 0xf4, 0x21, 0x00


	//----- nvinfo : EIATTR_SPARSE_MMA_MASK
	.align		4
.L_27:
        /*0088*/ 	.byte	0x03, 0x50
        /*008a*/ 	.short	0x0000


	//----- nvinfo : EIATTR_MAXREG_COUNT
	.align		4
        /*008c*/ 	.byte	0x03, 0x1b
        /*008e*/ 	.short	0x00ff


	//----- nvinfo : EIATTR_EXIT_INSTR_OFFSETS
	.align		4
        /*0090*/ 	.byte	0x04, 0x1c
        /*0092*/ 	.short	(.L_29 - .L_28)


	//   ....[0]....
.L_28:
        /*0094*/ 	.word	0x000007c0


	//----- nvinfo : EIATTR_REQNTID
	.align		4
.L_29:
        /*0098*/ 	.byte	0x04, 0x10
        /*009a*/ 	.short	(.L_31 - .L_30)
.L_30:
        /*009c*/ 	.word	0x00000080
        /*00a0*/ 	.word	0x00000001
        /*00a4*/ 	.word	0x00000001


	//----- nvinfo : EIATTR_CBANK_PARAM_SIZE
	.align		4
.L_31:
        /*00a8*/ 	.byte	0x03, 0x19
        /*00aa*/ 	.short	0x003c


	//----- nvinfo : EIATTR_PARAM_CBANK
	.align		4
        /*00ac*/ 	.byte	0x04, 0x0a
        /*00ae*/ 	.short	(.L_33 - .L_32)
	.align		4
.L_32:
        /*00b0*/ 	.word	index@(.nv.constant0.triton_poi_fused__native_batch_norm_legit_no_training_convolution_relu_10)
        /*00b4*/ 	.short	0x0210
        /*00b6*/ 	.short	0x003c


	//----- nvinfo : EIATTR_SW_WAR
	.align		4
.L_33:
        /*00b8*/ 	.byte	0x04, 0x36
        /*00ba*/ 	.short	(.L_35 - .L_34)
.L_34:
        /*00bc*/ 	.word	0x00000008
.L_35:


//--------------------- .nv.callgraph             --------------------------
	.section	.nv.callgraph,"",@"SHT_CUDA_CALLGRAPH"
	.align	4
	.sectionentsize	8
	.align		4
        /*0000*/ 	.word	0x00000000
	.align		4
        /*0004*/ 	.word	0xffffffff
	.align		4
        /*0008*/ 	.word	0x00000000
	.align		4
        /*000c*/ 	.word	0xfffffffe
	.align		4
        /*0010*/ 	.word	0x00000000
	.align		4
        /*0014*/ 	.word	0xfffffffd
	.align		4
        /*0018*/ 	.word	0x00000000
	.align		4
        /*001c*/ 	.word	0xfffffffc


//--------------------- .nv.constant4             --------------------------
	.section	.nv.constant4,"a",@progbits
	.align	8
	.align		8
.nv.constant4:
        /*0000*/ 	.dword	_$_str
	.align		8
        /*0008*/ 	.dword	_$_str_$_2


//--------------------- .text.triton_poi_fused__native_batch_norm_legit_no_training_convolution_relu_10 --------------------------
	.section	.text.triton_poi_fused__native_batch_norm_legit_no_training_convolution_relu_10,"ax",@progbits
	.align	128
        .global         triton_poi_fused__native_batch_norm_legit_no_training_convolution_relu_10
        .type           triton_poi_fused__native_batch_norm_legit_no_training_convolution_relu_10,@function
        .size           triton_poi_fused__native_batch_norm_legit_no_training_convolution_relu_10,(.L_x_1 - triton_poi_fused__native_batch_norm_legit_no_training_convolution_relu_10)
        .other          triton_poi_fused__native_batch_norm_legit_no_training_convolution_relu_10,@"STO_CUDA_ENTRY STV_DEFAULT"
triton_poi_fused__native_batch_norm_legit_no_training_convolution_relu_10:
.text.triton_poi_fused__native_batch_norm_legit_no_training_convolution_relu_10:
[----:B------:R-:W-:Y:S01]  /*0000*/  LDC R1, c[0x0][0x28] ;  /* 0x00000a00ff017b82 */ /* 0x000fe20000000800 */
[----:B------:R-:W1:Y:S07]  /*0010*/  S2R R0, SR_TID.X ;  /* 0x0000000000007919 */ /* 0x000e6e0000002100 */
[----:B------:R-:W2:Y:S01]  /*0020*/  LDC.64 R4, c[0x0][0x228] ;  /* 0x00008a00ff047b82 */ /* 0x000ea20000000a00 */
[----:B------:R-:W-:Y:S01]  /*0030*/  ULDC.64 UR4, c[0x0][0x208] ;  /* 0x0000820000047ab9 */ /* 0x000fe20000000a00 */
[----:B------:R-:W3:Y:S06]  /*0040*/  S2R R3, SR_CTAID.X ;  /* 0x0000000000037919 */ /* 0x000eec0000002500 */
[----:B------:R-:W4:Y:S08]  /*0050*/  LDC.64 R28, c[0x0][0x218] ;  /* 0x00008600ff1c7b82 */ /* 0x000f300000000a00 */
[----:B------:R-:W5:Y:S08]  /*0060*/  LDC.64 R26, c[0x0][0x220] ;  /* 0x00008800ff1a7b82 */ /* 0x000f700000000a00 */
[----:B------:R-:W4:Y:S01]  /*0070*/  LDC.64 R22, c[0x0][0x230] ;  /* 0x00008c00ff167b82 */ /* 0x000f220000000a00 */
[----:B-1----:R-:W-:-:S04]  /*0080*/  SHF.L.U32 R0, R0, 0x2, RZ ;  /* 0x0000000200007819 */ /* 0x002fc800000006ff */
[----:B------:R-:W-:-:S04]  /*0090*/  LOP3.LUT R0, R0, 0x1fc, RZ, 0xc0, !PT ;  /* 0x000001fc00007812 */ /* 0x000fc800078ec0ff */
[----:B---3--:R-:W-:-:S04]  /*00a0*/  LEA R0, R3, R0, 0xa ;  /* 0x0000000003007211 */ /* 0x008fc800078e50ff */
[----:B------:R-:W-:Y:S01]  /*00b0*/  IADD3 R2, R0, 0x200, RZ ;  /* 0x0000020000027810 */ /* 0x000fe20007ffe0ff */
[----:B------:R-:W-:-:S04]  /*00c0*/  IMAD.HI R3, R0, 0x78787879, RZ ;  /* 0x7878787900037827 */ /* 0x000fc800078e02ff */
[----:B------:R-:W-:Y:S01]  /*00d0*/  IMAD.HI R2, R2, 0x78787879, RZ ;  /* 0x7878787902027827 */ /* 0x000fe200078e02ff */
[----:B------:R-:W-:-:S04]  /*00e0*/  SHF.R.U32.HI R6, RZ, 0x1f, R3 ;  /* 0x0000001fff067819 */ /* 0x000fc80000011603 */
[----:B------:R-:W-:Y:S02]  /*00f0*/  LEA.HI.SX32 R6, R3, R6, 0x12 ;  /* 0x0000000603067211 */ /* 0x000fe400078f92ff */
[----:B------:R-:W-:Y:S02]  /*0100*/  SHF.R.U32.HI R3, RZ, 0x1f, R2 ;  /* 0x0000001fff037819 */ /* 0x000fe40000011602 */
[----:B------:R-:W-:Y:S02]  /*0110*/  LEA.HI R7, R6, R6, RZ, 0x7 ;  /* 0x0000000606077211 */ /* 0x000fe400078f38ff */
[----:B------:R-:W-:Y:S02]  /*0120*/  LEA.HI.SX32 R3, R2, R3, 0x12 ;  /* 0x0000000302037211 */ /* 0x000fe400078f92ff */
[----:B------:R-:W-:Y:S02]  /*0130*/  LOP3.LUT R7, R7, 0xffffff80, RZ, 0xc0, !PT ;  /* 0xffffff8007077812 */ /* 0x000fe400078ec0ff */
[----:B------:R-:W-:-:S02]  /*0140*/  LEA.HI R2, R3, R3, RZ, 0x7 ;  /* 0x0000000303027211 */ /* 0x000fc400078f38ff */
[----:B------:R-:W-:Y:S02]  /*0150*/  IADD3 R9, R6, -R7, RZ ;  /* 0x8000000706097210 */ /* 0x000fe40007ffe0ff */
[----:B------:R-:W-:Y:S01]  /*0160*/  LOP3.LUT R2, R2, 0xffffff80, RZ, 0xc0, !PT ;  /* 0xffffff8002027812 */ /* 0x000fe200078ec0ff */
[----:B------:R-:W1:Y:S02]  /*0170*/  LDC.64 R6, c[0x0][0x210] ;  /* 0x00008400ff067b82 */ /* 0x000e640000000a00 */
[----:B--2---:R-:W-:Y:S01]  /*0180*/  IMAD.WIDE R12, R9, 0x4, R4 ;  /* 0x00000004090c7825 */ /* 0x004fe200078e0204 */
[----:B------:R-:W-:-:S04]  /*0190*/  IADD3 R3, R3, -R2, RZ ;  /* 0x8000000203037210 */ /* 0x000fc80007ffe0ff */
[----:B------:R-:W2:Y:S01]  /*01a0*/  LDG.E.EL R21, desc[UR4][R12.64] ;  /* 0x000000040c157981 */ /* 0x000ea2000c2e1900 */
[----:B------:R-:W-:Y:S02]  /*01b0*/  IMAD.WIDE R24, R3, 0x4, R4 ;  /* 0x0000000403187825 */ /* 0x000fe400078e0204 */
[----:B------:R-:W3:Y:S04]  /*01c0*/  LDC.64 R4, c[0x0][0x238] ;  /* 0x00008e00ff047b82 */ /* 0x000ee80000000a00 */
[----:B------:R-:W2:Y:S01]  /*01d0*/  LDG.E.EL R24, desc[UR4][R24.64] ;  /* 0x0000000418187981 */ /* 0x000ea2000c2e1900 */
[----:B----4-:R-:W-:-:S05]  /*01e0*/  IMAD.WIDE R10, R9, 0x4, R28 ;  /* 0x00000004090a7825 */ /* 0x010fca00078e021c */
[----:B------:R5:W4:Y:S01]  /*01f0*/  LDG.E.EL R19, desc[UR4][R10.64] ;  /* 0x000000040a137981 */ /* 0x000b22000c2e1900 */
[----:B-1----:R-:W-:-:S05]  /*0200*/  IMAD.WIDE R6, R0, 0x4, R6 ;  /* 0x0000000400067825 */ /* 0x002fca00078e0206 */
[----:B------:R-:W4:Y:S01]  /*0210*/  LDG.E.128 R12, desc[UR4][R6.64] ;  /* 0x00000004060c7981 */ /* 0x000f22000c1e1d00 */
[----:B-----5:R-:W-:-:S05]  /*0220*/  IMAD.WIDE R10, R9, 0x4, R26 ;  /* 0x00000004090a7825 */ /* 0x020fca00078e021a */
[----:B------:R-:W5:Y:S01]  /*0230*/  LDG.E.EL R18, desc[UR4][R10.64] ;  /* 0x000000040a127981 */ /* 0x000f62000c2e1900 */
[----:B0-----:R-:W-:-:S04]  /*0240*/  IMAD.WIDE R16, R9, 0x4, R22 ;  /* 0x0000000409107825 */ /* 0x001fc800078e0216 */
[----:B---3--:R-:W-:Y:S02]  /*0250*/  IMAD.WIDE R8, R9, 0x4, R4 ;  /* 0x0000000409087825 */ /* 0x008fe400078e0204 */
[----:B------:R-:W3:Y:S02]  /*0260*/  LDG.E.EL R17, desc[UR4][R16.64] ;  /* 0x0000000410117981 */ /* 0x000ee4000c2e1900 */
[C---:B------:R-:W-:Y:S02]  /*0270*/  IMAD.WIDE R28, R3.reuse, 0x4, R28 ;  /* 0x00000004031c7825 */ /* 0x040fe400078e021c */
[----:B------:R-:W3:Y:S02]  /*0280*/  LDG.E.EL R20, desc[UR4][R8.64] ;  /* 0x0000000408147981 */ /* 0x000ee4000c2e1900 */
[C---:B------:R-:W-:Y:S02]  /*0290*/  IMAD.WIDE R26, R3.reuse, 0x4, R26 ;  /* 0x00000004031a7825 */ /* 0x040fe400078e021a */
[----:B------:R0:W3:Y:S04]  /*02a0*/  LDG.E.EL R16, desc[UR4][R28.64] ;  /* 0x000000041c107981 */ /* 0x0000e8000c2e1900 */
[----:B------:R-:W3:Y:S01]  /*02b0*/  LDG.E.128 R8, desc[UR4][R6.64+0x800] ;  /* 0x0008000406087981 */ /* 0x000ee2000c1e1d00 */
[----:B------:R-:W-:-:S03]  /*02c0*/  IMAD.WIDE R4, R3, 0x4, R4 ;  /* 0x0000000403047825 */ /* 0x000fc600078e0204 */
[----:B------:R-:W3:Y:S01]  /*02d0*/  LDG.E.EL R2, desc[UR4][R26.64] ;  /* 0x000000041a027981 */ /* 0x000ee2000c2e1900 */
[----:B------:R-:W-:-:S03]  /*02e0*/  IMAD.WIDE R22, R3, 0x4, R22 ;  /* 0x0000000403167825 */ /* 0x000fc600078e0216 */
[----:B------:R-:W3:Y:S04]  /*02f0*/  LDG.E.EL R4, desc[UR4][R4.64] ;  /* 0x0000000404047981 */ /* 0x000ee8000c2e1900 */
[----:B------:R1:W3:Y:S01]  /*0300*/  LDG.E.EL R3, desc[UR4][R22.64] ;  /* 0x0000000416037981 */ /* 0x0002e2000c2e1900 */
[----:B--2---:R-:W-:-:S04]  /*0310*/  FADD R21, R21, 9.9999997473787516356e-06 ;  /* 0x3727c5ac15157421 */ /* 0x004fc80000000000 */
[----:B------:R-:W2:Y:S01]  /*0320*/  MUFU.SQRT R25, R21 ;  /* 0x0000001500197308 */ /* 0x000ea20000002000 */
[----:B------:R-:W-:-:S07]  /*0330*/  FADD R24, R24, 9.9999997473787516356e-06 ;  /* 0x3727c5ac18187421 */ /* 0x000fce0000000000 */
[----:B0-----:R-:W0:Y:S01]  /*0340*/  MUFU.SQRT R28, R24 ;  /* 0x00000018001c7308 */ /* 0x001e220000002000 */
[C---:B--2---:R-:W-:Y:S02]  /*0350*/  FSETP.GT.AND P0, PT, R25.reuse, 8.50705917302346158658e+37, PT ;  /* 0x7e8000001900780b */ /* 0x044fe40003f04000 */
[----:B------:R-:W-:Y:S02]  /*0360*/  FSETP.GEU.AND P2, PT, R25, 1.175494350822287508e-38, PT ;  /* 0x008000001900780b */ /* 0x000fe40003f4e000 */
[C---:B0-----:R-:W-:Y:S02]  /*0370*/  FSETP.GT.AND P1, PT, R28.reuse, 8.50705917302346158658e+37, PT ;  /* 0x7e8000001c00780b */ /* 0x041fe40003f24000 */
[----:B------:R-:W-:-:S07]  /*0380*/  FSETP.GEU.AND P3, PT, R28, 1.175494350822287508e-38, PT ;  /* 0x008000001c00780b */ /* 0x000fce0003f6e000 */
[----:B------:R-:W-:Y:S01]  /*0390*/  @P0 FMUL R25, R25, 0.25 ;  /* 0x3e80000019190820 */ /* 0x000fe20000400000 */
[----:B------:R-:W-:-:S03]  /*03a0*/  HFMA2.MMA R24, -RZ, RZ, 1.625, 0 ;  /* 0x3e800000ff187435 */ /* 0x000fc600000001ff */
[----:B------:R-:W-:Y:S01]  /*03b0*/  @!P2 FMUL R25, R25, 16777216 ;  /* 0x4b8000001919a820 */ /* 0x000fe20000400000 */
[----:B------:R-:W-:-:S04]  /*03c0*/  @P1 FMUL R28, R28, 0.25 ;  /* 0x3e8000001c1c1820 */ /* 0x000fc80000400000 */
[----:B------:R-:W-:Y:S01]  /*03d0*/  @!P3 FMUL R28, R28, 16777216 ;  /* 0x4b8000001c1cb820 */ /* 0x000fe20000400000 */
[----:B------:R-:W0:Y:S01]  /*03e0*/  MUFU.RCP R25, R25 ;  /* 0x0000001900197308 */ /* 0x000e220000001000 */
[----:B-1----:R-:W-:-:S07]  /*03f0*/  FSEL R22, R24, 1, P0 ;  /* 0x3f80000018167808 */ /* 0x002fce0000000000 */
[----:B------:R1:W2:Y:S01]  /*0400*/  MUFU.RCP R5, R28 ;  /* 0x0000001c00057308 */ /* 0x0002a20000001000 */
[----:B------:R-:W-:Y:S01]  /*0410*/  FSEL R24, R24, 1, P1 ;  /* 0x3f80000018187808 */ /* 0x000fe20000800000 */
[----:B------:R-:W-:Y:S01]  /*0420*/  @!P2 FMUL R22, R22, 16777216 ;  /* 0x4b8000001616a820 */ /* 0x000fe20000400000 */
[--C-:B----4-:R-:W-:Y:S01]  /*0430*/  FADD R13, R13, R19.reuse ;  /* 0x000000130d0d7221 */ /* 0x110fe20000000000 */
[--C-:B------:R-:W-:Y:S01]  /*0440*/  FADD R12, R12, R19.reuse ;  /* 0x000000130c0c7221 */ /* 0x100fe20000000000 */
[--C-:B------:R-:W-:Y:S01]  /*0450*/  FADD R14, R14, R19.reuse ;  /* 0x000000130e0e7221 */ /* 0x100fe20000000000 */
[----:B------:R-:W-:Y:S01]  /*0460*/  @!P3 FMUL R24, R24, 16777216 ;  /* 0x4b8000001818b820 */ /* 0x000fe20000400000 */
[----:B------:R-:W-:Y:S01]  /*0470*/  FADD R15, R15, R19 ;  /* 0x000000130f0f7221 */ /* 0x000fe20000000000 */
[----:B0-----:R-:W-:Y:S01]  /*0480*/  FMUL R21, R25, R22 ;  /* 0x0000001619157220 */ /* 0x001fe20000400000 */
[C---:B-----5:R-:W-:Y:S01]  /*0490*/  FADD R22, -R18.reuse, R12 ;  /* 0x0000000c12167221 */ /* 0x060fe20000000100 */
[C---:B------:R-:W-:Y:S01]  /*04a0*/  FADD R26, -R18.reuse, R14 ;  /* 0x0000000e121a7221 */ /* 0x040fe20000000100 */
[C---:B-1----:R-:W-:Y:S01]  /*04b0*/  FADD R28, -R18.reuse, R15 ;  /* 0x0000000f121c7221 */ /* 0x042fe20000000100 */
[----:B--2---:R-:W-:Y:S01]  /*04c0*/  FMUL R5, R5, R24 ;  /* 0x0000001805057220 */ /* 0x004fe20000400000 */
[----:B------:R-:W-:-:S02]  /*04d0*/  FADD R24, -R18, R13 ;  /* 0x0000000d12187221 */ /* 0x000fc40000000100 */
[----:B------:R-:W0:Y:S01]  /*04e0*/  LDC.64 R18, c[0x0][0x240] ;  /* 0x00009000ff127b82 */ /* 0x000e220000000a00 */
[C---:B------:R-:W-:Y:S01]  /*04f0*/  FMUL R27, R21.reuse, R22 ;  /* 0x00000016151b7220 */ /* 0x040fe20000400000 */
[C---:B------:R-:W-:Y:S01]  /*0500*/  FMUL R24, R21.reuse, R24 ;  /* 0x0000001815187220 */ /* 0x040fe20000400000 */
[C---:B------:R-:W-:Y:S01]  /*0510*/  FMUL R23, R21.reuse, R26 ;  /* 0x0000001a15177220 */ /* 0x040fe20000400000 */
[----:B------:R-:W-:Y:S01]  /*0520*/  FMUL R25, R21, R28 ;  /* 0x0000001c15197220 */ /* 0x000fe20000400000 */
[--C-:B---3--:R-:W-:Y:S01]  /*0530*/  FADD R9, R9, R16.reuse ;  /* 0x0000001009097221 */ /* 0x108fe20000000000 */
[--C-:B------:R-:W-:Y:S01]  /*0540*/  FADD R8, R8, R16.reuse ;  /* 0x0000001008087221 */ /* 0x100fe20000000000 */
[--C-:B------:R-:W-:Y:S01]  /*0550*/  FADD R10, R10, R16.reuse ;  /* 0x000000100a0a7221 */ /* 0x100fe20000000000 */
[----:B------:R-:W-:Y:S01]  /*0560*/  FADD R11, R11, R16 ;  /* 0x000000100b0b7221 */ /* 0x000fe20000000000 */
[C-C-:B------:R-:W-:Y:S01]  /*0570*/  FFMA R22, R17.reuse, R24, R20.reuse ;  /* 0x0000001811167223 */ /* 0x140fe20000000014 */
[C-C-:B------:R-:W-:Y:S01]  /*0580*/  FFMA R21, R17.reuse, R27, R20.reuse ;  /* 0x0000001b11157223 */ /* 0x140fe20000000014 */
[C-C-:B------:R-:W-:Y:S01]  /*0590*/  FFMA R23, R17.reuse, R23, R20.reuse ;  /* 0x0000001711177223 */ /* 0x140fe20000000014 */
[----:B------:R-:W-:Y:S01]  /*05a0*/  FFMA R17, R17, R25, R20 ;  /* 0x0000001911117223 */ /* 0x000fe20000000014 */
[C---:B------:R-:W-:Y:S01]  /*05b0*/  FADD R20, -R2.reuse, R9 ;  /* 0x0000000902147221 */ /* 0x040fe20000000100 */
[C---:B------:R-:W-:Y:S01]  /*05c0*/  FADD R16, -R2.reuse, R8 ;  /* 0x0000000802107221 */ /* 0x040fe20000000100 */
[C---:B------:R-:W-:Y:S01]  /*05d0*/  FADD R24, -R2.reuse, R10 ;  /* 0x0000000a02187221 */ /* 0x040fe20000000100 */
[----:B------:R-:W-:Y:S01]  /*05e0*/  FADD R2, -R2, R11 ;  /* 0x0000000b02027221 */ /* 0x000fe20000000100 */
[C---:B------:R-:W-:Y:S01]  /*05f0*/  FMUL R20, R5.reuse, R20 ;  /* 0x0000001405147220 */ /* 0x040fe20000400000 */
[C---:B------:R-:W-:Y:S01]  /*0600*/  FMUL R29, R5.reuse, R16 ;  /* 0x00000010051d7220 */ /* 0x040fe20000400000 */
[C---:B------:R-:W-:Y:S01]  /*0610*/  FMUL R27, R5.reuse, R24 ;  /* 0x00000018051b7220 */ /* 0x040fe20000400000 */
[----:B------:R-:W-:Y:S01]  /*0620*/  FMUL R25, R5, R2 ;  /* 0x0000000205197220 */ /* 0x000fe20000400000 */
[C-C-:B------:R-:W-:Y:S01]  /*0630*/  FFMA R5, R3.reuse, R20, R4.reuse ;  /* 0x0000001403057223 */ /* 0x140fe20000000004 */
[C-C-:B------:R-:W-:Y:S01]  /*0640*/  FFMA R20, R3.reuse, R29, R4.reuse ;  /* 0x0000001d03147223 */ /* 0x140fe20000000004 */
[C-C-:B------:R-:W-:Y:S01]  /*0650*/  FFMA R24, R3.reuse, R27, R4.reuse ;  /* 0x0000001b03187223 */ /* 0x140fe20000000004 */
[----:B------:R-:W-:Y:S01]  /*0660*/  FFMA R25, R3, R25, R4 ;  /* 0x0000001903197223 */ /* 0x000fe20000000004 */
[----:B------:R-:W-:Y:S01]  /*0670*/  FSETP.GEU.AND P6, PT, R17, RZ, PT ;  /* 0x000000ff1100720b */ /* 0x000fe20003fce000 */
[----:B0-----:R-:W-:Y:S01]  /*0680*/  IMAD.WIDE R2, R0, 0x4, R18 ;  /* 0x0000000400027825 */ /* 0x001fe200078e0212 */
[----:B------:R-:W-:-:S02]  /*0690*/  FSETP.GEU.AND P0, PT, R23, RZ, PT ;  /* 0x000000ff1700720b */ /* 0x000fc40003f0e000 */
[----:B------:R-:W-:Y:S02]  /*06a0*/  FSETP.GEU.AND P1, PT, R22, RZ, PT ;  /* 0x000000ff1600720b */ /* 0x000fe40003f2e000 */
[----:B------:R-:W-:Y:S02]  /*06b0*/  FSETP.GEU.AND P2, PT, R21, RZ, PT ;  /* 0x000000ff1500720b */ /* 0x000fe40003f4e000 */
[----:B------:R-:W-:Y:S02]  /*06c0*/  SEL R19, R17, RZ, P6 ;  /* 0x000000ff11137207 */ /* 0x000fe40003000000 */
[----:B------:R-:W-:Y:S02]  /*06d0*/  FSETP.GEU.AND P3, PT, R25, RZ, PT ;  /* 0x000000ff1900720b */ /* 0x000fe40003f6e000 */
[----:B------:R-:W-:Y:S02]  /*06e0*/  FSETP.GEU.AND P4, PT, R24, RZ, PT ;  /* 0x000000ff1800720b */ /* 0x000fe40003f8e000 */
[----:B------:R-:W-:-:S02]  /*06f0*/  FSETP.GEU.AND P5, PT, R5, RZ, PT ;  /* 0x000000ff0500720b */ /* 0x000fc40003fae000 */
[----:B------:R-:W-:Y:S02]  /*0700*/  FSETP.GEU.AND P6, PT, R20, RZ, PT ;  /* 0x000000ff1400720b */ /* 0x000fe40003fce000 */
[----:B------:R-:W-:Y:S02]  /*0710*/  SEL R18, R23, RZ, P0 ;  /* 0x000000ff17127207 */ /* 0x000fe40000000000 */
[----:B------:R-:W-:Y:S02]  /*0720*/  SEL R17, R22, RZ, P1 ;  /* 0x000000ff16117207 */ /* 0x000fe40000800000 */
[----:B------:R-:W-:Y:S02]  /*0730*/  SEL R16, R21, RZ, P2 ;  /* 0x000000ff15107207 */ /* 0x000fe40001000000 */
[----:B------:R-:W-:Y:S02]  /*0740*/  SEL R23, R25, RZ, P3 ;  /* 0x000000ff19177207 */ /* 0x000fe40001800000 */
[----:B------:R-:W-:-:S02]  /*0750*/  SEL R22, R24, RZ, P4 ;  /* 0x000000ff18167207 */ /* 0x000fc40002000000 */
[----:B------:R-:W-:Y:S02]  /*0760*/  SEL R21, R5, RZ, P5 ;  /* 0x000000ff05157207 */ /* 0x000fe40002800000 */
[----:B------:R-:W-:Y:S01]  /*0770*/  SEL R20, R20, RZ, P6 ;  /* 0x000000ff14147207 */ /* 0x000fe20003000000 */
[----:B------:R-:W-:Y:S04]  /*0780*/  STG.E.128 desc[UR4][R6.64], R12 ;  /* 0x0000000c06007986 */ /* 0x000fe8000c101d04 */
[----:B------:R-:W-:Y:S04]  /*0790*/  STG.E.128 desc[UR4][R6.64+0x800], R8 ;  /* 0x0008000806007986 */ /* 0x000fe8000c101d04 */
[----:B------:R-:W-:Y:S04]  /*07a0*/  STG.E.128 desc[UR4][R2.64], R16 ;  /* 0x0000001002007986 */ /* 0x000fe8000c101d04 */
[----:B------:R-:W-:Y:S01]  /*07b0*/  STG.E.128 desc[UR4][R2.64+0x800], R20 ;  /* 0x0008001402007986 */ /* 0x000fe2000c101d04 */
[----:B------:R-:W-:Y:S05]  /*07c0*/  EXIT ;  /* 0x000000000000794d */ /* 0x000fea0003800000 */
.L_x_0:
[----:B------:R-:W-:-:S00]  /*07d0*/  BRA `(.L_x_0) ;  /* 0xfffffffc00fc7947 */ /* 0x000fc0000383ffff */
[----:B------:R-:W-:-:S00]  /*07e0*/  NOP ;  /* 0x0000000000007918 */ /* 0x000fc00000000000 */
        /* <DEDUP_REMOVED lines=9> */
.L_x_1:


//--------------------- .nv.global.init           --------------------------
	.section	.nv.global.init,"aw",@progbits
.nv.global.init:
	.type		_$_str,@object
	.size		_$_str,(_$_str_$_2 - _$_str)
_$_str:
        /*0000*/ 	.byte	0x5f, 0x5f, 0x43, 0x55, 0x44, 0x41, 0x5f, 0x46, 0x54, 0x5a, 0x00
	.type		_$_str_$_2,@object
	.size		_$_str_$_2,(.L_1 - _$_str_$_2)
_$_str_$_2:
        /*000b*/ 	.byte	0x5f, 0x5f, 0x43, 0x55, 0x44, 0x41, 0x5f, 0x50, 0x52, 0x45, 0x43, 0x5f, 0x53, 0x51, 0x52, 0x54
        /*001b*/ 	.byte	0x00
.L_1:


//--------------------- .nv.constant0.triton_poi_fused__native_batch_norm_legit_no_training_convolution_relu_10 --------------------------
	.section	.nv.constant0.triton_poi_fused__native_batch_norm_legit_no_training_convolution_relu_10,"a",@progbits
	.sectionflags	@""
	.align	4
.nv.constant0.triton_poi_fused__native_batch_norm_legit_no_training_convolution_relu_10:
	.zero		588
